	.headerflags	@"EF_CUDA_TEXMODE_UNIFIED EF_CUDA_64BIT_ADDRESS EF_CUDA_ACCELERATORS EF_CUDA_SM90 EF_CUDA_VIRTUAL_SM(EF_CUDA_SM90)"
	.elftype	@"ET_EXEC"


//--------------------- .nv.info                  --------------------------
	.section	.nv.info,"",@"SHT_CUDA_INFO"
	.align	4


	//----- nvinfo : EIATTR_REGCOUNT
	.align		4
        /*0000*/ 	.byte	0x04, 0x2f
        /*0002*/ 	.short	(.L_1 - .L_0)
	.align		4
.L_0:
        /*0004*/ 	.word	index@(triton_poi_fused_convolution_5)
        /*0008*/ 	.word	0x00000012


	//----- nvinfo : EIATTR_MIN_STACK_SIZE
	.align		4
.L_1:
        /*000c*/ 	.byte	0x04, 0x12
        /*000e*/ 	.short	(.L_3 - .L_2)
	.align		4
.L_2:
        /*0010*/ 	.word	index@(triton_poi_fused_convolution_5)
        /*0014*/ 	.word	0x00000000


	//----- nvinfo : EIATTR_FRAME_SIZE
	.align		4
.L_3:
        /*0018*/ 	.byte	0x04, 0x11
        /*001a*/ 	.short	(.L_5 - .L_4)
	.align		4
.L_4:
        /*001c*/ 	.word	index@(triton_poi_fused_convolution_5)
        /*0020*/ 	.word	0x00000000


	//----- nvinfo : EIATTR_MIN_STACK_SIZE
	.align		4
.L_5:
        /*0024*/ 	.byte	0x04, 0x12
        /*0026*/ 	.short	(.L_7 - .L_6)
	.align		4
.L_6:
        /*0028*/ 	.word	index@(triton_poi_fused_convolution_5)
        /*002c*/ 	.word	0x00000000
.L_7:


//--------------------- .nv.info.triton_poi_fused_convolution_5 --------------------------
	.section	.nv.info.triton_poi_fused_convolution_5,"",@"SHT_CUDA_INFO"
	.sectionflags	@""
	.align	4


	//----- nvinfo : EIATTR_CUDA_API_VERSION
	.align		4
        /*0000*/ 	.byte	0x04, 0x37
        /*0002*/ 	.short	(.L_9 - .L_8)
.L_8:
        /*0004*/ 	.word	0x0000007c


	//----- nvinfo : EIATTR_KPARAM_INFO
	.align		4
.L_9:
        /*0008*/ 	.byte	0x04, 0x17
        /*000a*/ 	.short	(.L_11 - .L_10)
.L_10:
        /*000c*/ 	.word	0x00000000
        /*0010*/ 	.short	0x0002
        /*0012*/ 	.short	0x0010
        /*0014*/ 	.byte	0x00, 0xf0, 0x11, 0x00


	//----- nvinfo : EIATTR_KPARAM_INFO
	.align		4
.L_11:
        /*0018*/ 	.byte	0x04, 0x17
        /*001a*/ 	.short	(.L_13 - .L_12)
.L_12:
        /*001c*/ 	.word	0x00000000
        /*0020*/ 	.short	0x0001
        /*0022*/ 	.short	0x0008
        /*0024*/ 	.byte	0x00, 0xf4, 0x21, 0x00


	//----- nvinfo : EIATTR_KPARAM_INFO
	.align		4
.L_13:
        /*0028*/ 	.byte	0x04, 0x17
        /*002a*/ 	.short	(.L_15 - .L_14)
.L_14:
        /*002c*/ 	.word	0x00000000
        /*0030*/ 	.short	0x0000
        /*0032*/ 	.short	0x0000
        /*0034*/ 	.byte	0x00, 0xf4, 0x21, 0x00


	//----- nvinfo : EIATTR_SPARSE_MMA_MASK
	.align		4
.L_15:
        /*0038*/ 	.byte	0x03, 0x50
        /*003a*/ 	.short	0x0000


	//----- nvinfo : EIATTR_MAXREG_COUNT
	.align		4
        /*003c*/ 	.byte	0x03, 0x1b
        /*003e*/ 	.short	0x00ff


	//----- nvinfo : EIATTR_EXIT_INSTR_OFFSETS
	.align		4
        /*0040*/ 	.byte	0x04, 0x1c
        /*0042*/ 	.short	(.L_17 - .L_16)


	//   ....[0]....
.L_16:
        /*0044*/ 	.word	0x000001d0


	//----- nvinfo : EIATTR_REQNTID
	.align		4
.L_17:
        /*0048*/ 	.byte	0x04, 0x10
        /*004a*/ 	.short	(.L_19 - .L_18)
.L_18:
        /*004c*/ 	.word	0x00000080
        /*0050*/ 	.word	0x00000001
        /*0054*/ 	.word	0x00000001


	//----- nvinfo : EIATTR_CBANK_PARAM_SIZE
	.align		4
.L_19:
        /*0058*/ 	.byte	0x03, 0x19
        /*005a*/ 	.short	0x0014


	//----- nvinfo : EIATTR_PARAM_CBANK
	.align		4
        /*005c*/ 	.byte	0x04, 0x0a
        /*005e*/ 	.short	(.L_21 - .L_20)
	.align		4
.L_20:
        /*0060*/ 	.word	index@(.nv.constant0.triton_poi_fused_convolution_5)
        /*0064*/ 	.short	0x0210
        /*0066*/ 	.short	0x0014


	//----- nvinfo : EIATTR_SW_WAR
	.align		4
.L_21:
        /*0068*/ 	.byte	0x04, 0x36
        /*006a*/ 	.short	(.L_23 - .L_22)
.L_22:
        /*006c*/ 	.word	0x00000008
.L_23:


//--------------------- .nv.callgraph             --------------------------
	.section	.nv.callgraph,"",@"SHT_CUDA_CALLGRAPH"
	.align	4
	.sectionentsize	8
	.align		4
        /*0000*/ 	.word	0x00000000
	.align		4
        /*0004*/ 	.word	0xffffffff
	.align		4
        /*0008*/ 	.word	0x00000000
	.align		4
        /*000c*/ 	.word	0xfffffffe
	.align		4
        /*0010*/ 	.word	0x00000000
	.align		4
        /*0014*/ 	.word	0xfffffffd
	.align		4
        /*0018*/ 	.word	0x00000000
	.align		4
        /*001c*/ 	.word	0xfffffffc


//--------------------- .text.triton_poi_fused_convolution_5 --------------------------
	.section	.text.triton_poi_fused_convolution_5,"ax",@progbits
	.align	128
        .global         triton_poi_fused_convolution_5
        .type           triton_poi_fused_convolution_5,@function
        .size           triton_poi_fused_convolution_5,(.L_x_1 - triton_poi_fused_convolution_5)
        .other          triton_poi_fused_convolution_5,@"STO_CUDA_ENTRY STV_DEFAULT"
triton_poi_fused_convolution_5:
.text.triton_poi_fused_convolution_5:
[----:B------:R-:W-:Y:S01]  /*0000*/  LDC R1, c[0x0][0x28] ;  /* 0x00000a00ff017b82 */ /* 0x000fe20000000800 */
[----:B------:R-:W1:Y:S07]  /*0010*/  S2R R0, SR_TID.X ;  /* 0x0000000000007919 */ /* 0x000e6e0000002100 */
[----:B------:R-:W2:Y:S01]  /*0020*/  LDC.64 R4, c[0x0][0x218] ;  /* 0x00008600ff047b82 */ /* 0x000ea20000000a00 */
[----:B------:R-:W-:Y:S01]  /*0030*/  ULDC.64 UR4, c[0x0][0x208] ;  /* 0x0000820000047ab9 */ /* 0x000fe20000000a00 */
[----:B------:R-:W3:Y:S06]  /*0040*/  S2R R7, SR_CTAID.X ;  /* 0x0000000000077919 */ /* 0x000eec0000002500 */
[----:B------:R-:W4:Y:S01]  /*0050*/  LDC.64 R2, c[0x0][0x210] ;  /* 0x00008400ff027b82 */ /* 0x000f220000000a00 */
[----:B-1----:R-:W-:-:S04]  /*0060*/  SHF.L.U32 R0, R0, 0x2, RZ ;  /* 0x0000000200007819 */ /* 0x002fc800000006ff */
[----:B------:R-:W-:Y:S02]  /*0070*/  LOP3.LUT R0, R0, 0x1fc, RZ, 0xc0, !PT ;  /* 0x000001fc00007812 */ /* 0x000fe400078ec0ff */
[----:B---3--:R-:W-:Y:S02]  /*0080*/  SHF.R.S32.HI R6, RZ, 0x15, R7 ;  /* 0x00000015ff067819 */ /* 0x008fe40000011407 */
[----:B------:R-:W-:Y:S02]  /*0090*/  LEA R7, R7, R0, 0xa ;  /* 0x0000000007077211 */ /* 0x000fe400078e50ff */
[----:B------:R-:W-:-:S03]  /*00a0*/  SGXT R0, R6, 0x1 ;  /* 0x000000010600781a */ /* 0x000fc60000000200 */
[----:B----4-:R-:W-:Y:S01]  /*00b0*/  IMAD.WIDE R2, R7, 0x4, R2 ;  /* 0x0000000407027825 */ /* 0x010fe200078e0202 */
[----:B------:R-:W-:-:S04]  /*00c0*/  LEA.HI R0, R0, R7, RZ, 0x7 ;  /* 0x0000000700007211 */ /* 0x000fc800078f38ff */
[----:B------:R-:W-:Y:S01]  /*00d0*/  LOP3.LUT R0, R0, 0xffffff80, RZ, 0xc0, !PT ;  /* 0xffffff8000007812 */ /* 0x000fe200078ec0ff */
[----:B------:R-:W3:Y:S03]  /*00e0*/  LDG.E.128 R12, desc[UR4][R2.64+0x800] ;  /* 0x00080004020c7981 */ /* 0x000ee6000c1e1d00 */
[----:B------:R-:W-:-:S05]  /*00f0*/  IADD3 R9, R7, -R0, RZ ;  /* 0x8000000007097210 */ /* 0x000fca0007ffe0ff */
[----:B--2---:R-:W-:Y:S02]  /*0100*/  IMAD.WIDE R4, R9, 0x4, R4 ;  /* 0x0000000409047825 */ /* 0x004fe400078e0204 */
[----:B------:R-:W2:Y:S04]  /*0110*/  LDG.E.128 R8, desc[UR4][R2.64] ;  /* 0x0000000402087981 */ /* 0x000ea8000c1e1d00 */
[----:B------:R-:W2:Y:S02]  /*0120*/  LDG.E.EL.128 R4, desc[UR4][R4.64] ;  /* 0x0000000404047981 */ /* 0x000ea4000c2e1d00 */
[--C-:B--2---:R-:W-:Y:S01]  /*0130*/  FADD R8, R8, R4.reuse ;  /* 0x0000000408087221 */ /* 0x104fe20000000000 */
[----:B---3--:R-:W-:Y:S01]  /*0140*/  FADD R12, R12, R4 ;  /* 0x000000040c0c7221 */ /* 0x008fe20000000000 */
[--C-:B------:R-:W-:Y:S01]  /*0150*/  FADD R9, R9, R5.reuse ;  /* 0x0000000509097221 */ /* 0x100fe20000000000 */
[----:B------:R-:W-:Y:S01]  /*0160*/  FADD R13, R13, R5 ;  /* 0x000000050d0d7221 */ /* 0x000fe20000000000 */
[--C-:B------:R-:W-:Y:S01]  /*0170*/  FADD R10, R10, R6.reuse ;  /* 0x000000060a0a7221 */ /* 0x100fe20000000000 */
[----:B------:R-:W-:Y:S01]  /*0180*/  FADD R14, R14, R6 ;  /* 0x000000060e0e7221 */ /* 0x000fe20000000000 */
[--C-:B------:R-:W-:Y:S01]  /*0190*/  FADD R11, R11, R7.reuse ;  /* 0x000000070b0b7221 */ /* 0x100fe20000000000 */
[----:B------:R-:W-:-:S04]  /*01a0*/  FADD R15, R15, R7 ;  /* 0x000000070f0f7221 */ /* 0x000fc80000000000 */
[----:B------:R-:W-:Y:S04]  /*01b0*/  STG.E.128 desc[UR4][R2.64], R8 ;  /* 0x0000000802007986 */ /* 0x000fe8000c101d04 */
[----:B------:R-:W-:Y:S01]  /*01c0*/  STG.E.128 desc[UR4][R2.64+0x800], R12 ;  /* 0x0008000c02007986 */ /* 0x000fe2000c101d04 */
[----:B------:R-:W-:Y:S05]  /*01d0*/  EXIT ;  /* 0x000000000000794d */ /* 0x000fea0003800000 */
.L_x_0:
[----:B------:R-:W-:-:S00]  /*01e0*/  BRA `(.L_x_0) ;  /* 0xfffffffc00fc7947 */ /* 0x000fc0000383ffff */
[----:B------:R-:W-:-:S00]  /*01f0*/  NOP ;  /* 0x0000000000007918 */ /* 0x000fc00000000000 */
        /* <DEDUP_REMOVED lines=8> */
.L_x_1:


//--------------------- .nv.constant0.triton_poi_fused_convolution_5 --------------------------
	.section	.nv.constant0.triton_poi_fused_convolution_5,"a",@progbits
	.sectionflags	@""
	.align	4
.nv.constant0.triton_poi_fused_convolution_5:
	.zero		548
